	.headerflags	@"EF_CUDA_TEXMODE_UNIFIED EF_CUDA_64BIT_ADDRESS EF_CUDA_ACCELERATORS EF_CUDA_SM90 EF_CUDA_VIRTUAL_SM(EF_CUDA_SM90)"
	.elftype	@"ET_EXEC"


//--------------------- .nv.info                  --------------------------
	.section	.nv.info,"",@"SHT_CUDA_INFO"
	.align	4


	//----- nvinfo : EIATTR_REGCOUNT
	.align		4
        /*0000*/ 	.byte	0x04, 0x2f
        /*0002*/ 	.short	(.L_2 - .L_1)
	.align		4
.L_1:
        /*0004*/ 	.word	index@(triton_poi_fused_mul_sigmoid_tanh_0)
        /*0008*/ 	.word	0x0000000d


	//----- nvinfo : EIATTR_MIN_STACK_SIZE
	.align		4
.L_2:
        /*000c*/ 	.byte	0x04, 0x12
        /*000e*/ 	.short	(.L_4 - .L_3)
	.align		4
.L_3:
        /*0010*/ 	.word	index@(triton_poi_fused_mul_sigmoid_tanh_0)
        /*0014*/ 	.word	0x00000000


	//----- nvinfo : EIATTR_FRAME_SIZE
	.align		4
.L_4:
        /*0018*/ 	.byte	0x04, 0x11
        /*001a*/ 	.short	(.L_6 - .L_5)
	.align		4
.L_5:
        /*001c*/ 	.word	index@(triton_poi_fused_mul_sigmoid_tanh_0)
        /*0020*/ 	.word	0x00000000


	//----- nvinfo : EIATTR_MIN_STACK_SIZE
	.align		4
.L_6:
        /*0024*/ 	.byte	0x04, 0x12
        /*0026*/ 	.short	(.L_8 - .L_7)
	.align		4
.L_7:
        /*0028*/ 	.word	index@(triton_poi_fused_mul_sigmoid_tanh_0)
        /*002c*/ 	.word	0x00000000
.L_8:


//--------------------- .nv.info.triton_poi_fused_mul_sigmoid_tanh_0 --------------------------
	.section	.nv.info.triton_poi_fused_mul_sigmoid_tanh_0,"",@"SHT_CUDA_INFO"
	.sectionflags	@""
	.align	4


	//----- nvinfo : EIATTR_CUDA_API_VERSION
	.align		4
        /*0000*/ 	.byte	0x04, 0x37
        /*0002*/ 	.short	(.L_10 - .L_9)
.L_9:
        /*0004*/ 	.word	0x0000007c


	//----- nvinfo : EIATTR_KPARAM_INFO
	.align		4
.L_10:
        /*0008*/ 	.byte	0x04, 0x17
        /*000a*/ 	.short	(.L_12 - .L_11)
.L_11:
        /*000c*/ 	.word	0x00000000
        /*0010*/ 	.short	0x0002
        /*0012*/ 	.short	0x0010
        /*0014*/ 	.byte	0x00, 0xf0, 0x11, 0x00


	//----- nvinfo : EIATTR_KPARAM_INFO
	.align		4
.L_12:
        /*0018*/ 	.byte	0x04, 0x17
        /*001a*/ 	.short	(.L_14 - .L_13)
.L_13:
        /*001c*/ 	.word	0x00000000
        /*0020*/ 	.short	0x0001
        /*0022*/ 	.short	0x0008
        /*0024*/ 	.byte	0x00, 0xf4, 0x21, 0x00


	//----- nvinfo : EIATTR_KPARAM_INFO
	.align		4
.L_14:
        /*0028*/ 	.byte	0x04, 0x17
        /*002a*/ 	.short	(.L_16 - .L_15)
.L_15:
        /*002c*/ 	.word	0x00000000
        /*0030*/ 	.short	0x0000
        /*0032*/ 	.short	0x0000
        /*0034*/ 	.byte	0x00, 0xf4, 0x21, 0x00


	//----- nvinfo : EIATTR_SPARSE_MMA_MASK
	.align		4
.L_16:
        /*0038*/ 	.byte	0x03, 0x50
        /*003a*/ 	.short	0x0000


	//----- nvinfo : EIATTR_MAXREG_COUNT
	.align		4
        /*003c*/ 	.byte	0x03, 0x1b
        /*003e*/ 	.short	0x00ff


	//----- nvinfo : EIATTR_EXIT_INSTR_OFFSETS
	.align		4
        /*0040*/ 	.byte	0x04, 0x1c
        /*0042*/ 	.short	(.L_18 - .L_17)


	//   ....[0]....
.L_17:
        /*0044*/ 	.word	0x000005a0


	//   ....[1]....
        /*0048*/ 	.word	0x000005c0


	//----- nvinfo : EIATTR_REQNTID
	.align		4
.L_18:
        /*004c*/ 	.byte	0x04, 0x10
        /*004e*/ 	.short	(.L_20 - .L_19)
.L_19:
        /*0050*/ 	.word	0x00000020
        /*0054*/ 	.word	0x00000001
        /*0058*/ 	.word	0x00000001


	//----- nvinfo : EIATTR_CRS_STACK_SIZE
	.align		4
.L_20:
        /*005c*/ 	.byte	0x04, 0x1e
        /*005e*/ 	.short	(.L_22 - .L_21)
.L_21:
        /*0060*/ 	.word	0x00000000


	//----- nvinfo : EIATTR_CBANK_PARAM_SIZE
	.align		4
.L_22:
        /*0064*/ 	.byte	0x03, 0x19
        /*0066*/ 	.short	0x0014


	//----- nvinfo : EIATTR_PARAM_CBANK
	.align		4
        /*0068*/ 	.byte	0x04, 0x0a
        /*006a*/ 	.short	(.L_24 - .L_23)
	.align		4
.L_23:
        /*006c*/ 	.word	index@(.nv.constant0.triton_poi_fused_mul_sigmoid_tanh_0)
        /*0070*/ 	.short	0x0210
        /*0072*/ 	.short	0x0014


	//----- nvinfo : EIATTR_SW_WAR
	.align		4
.L_24:
        /*0074*/ 	.byte	0x04, 0x36
        /*0076*/ 	.short	(.L_26 - .L_25)
.L_25:
        /*0078*/ 	.word	0x00000008
.L_26:


//--------------------- .nv.callgraph             --------------------------
	.section	.nv.callgraph,"",@"SHT_CUDA_CALLGRAPH"
	.align	4
	.sectionentsize	8
	.align		4
        /*0000*/ 	.word	0x00000000
	.align		4
        /*0004*/ 	.word	0xffffffff
	.align		4
        /*0008*/ 	.word	0x00000000
	.align		4
        /*000c*/ 	.word	0xfffffffe
	.align		4
        /*0010*/ 	.word	0x00000000
	.align		4
        /*0014*/ 	.word	0xfffffffd
	.align		4
        /*0018*/ 	.word	0x00000000
	.align		4
        /*001c*/ 	.word	0xfffffffc


//--------------------- .nv.constant4             --------------------------
	.section	.nv.constant4,"a",@progbits
	.align	8
	.align		8
.nv.constant4:
        /*0000*/ 	.dword	_$_str


//--------------------- .text.triton_poi_fused_mul_sigmoid_tanh_0 --------------------------
	.section	.text.triton_poi_fused_mul_sigmoid_tanh_0,"ax",@progbits
	.align	128
        .global         triton_poi_fused_mul_sigmoid_tanh_0
        .type           triton_poi_fused_mul_sigmoid_tanh_0,@function
        .size           triton_poi_fused_mul_sigmoid_tanh_0,(.L_x_9 - triton_poi_fused_mul_sigmoid_tanh_0)
        .other          triton_poi_fused_mul_sigmoid_tanh_0,@"STO_CUDA_ENTRY STV_DEFAULT"
triton_poi_fused_mul_sigmoid_tanh_0:
.text.triton_poi_fused_mul_sigmoid_tanh_0:
[----:B------:R-:W0:Y:S02]  /*0000*/  LDC R1, c[0x0][0x28] ;  /* 0x00000a00ff017b82 */ /* 0x000e240000000800 */
[----:B------:R-:W1:Y:S01]  /*0010*/  S2R R0, SR_TID.X ;  /* 0x0000000000007919 */ /* 0x000e620000002100 */
[----:B------:R-:W-:Y:S01]  /*0020*/  ULDC.64 UR4, c[0x0][0x208] ;  /* 0x0000820000047ab9 */ /* 0x000fe20000000a00 */
[----:B------:R-:W-:Y:S01]  /*0030*/  BSSY B0, `(.L_x_0) ;  /* 0x000000b000007945 */ /* 0x000fe20003800000 */
[----:B------:R-:W-:Y:S01]  /*0040*/  CS2R R2, SRZ ;  /* 0x0000000000027805 */ /* 0x000fe2000001ff00 */
[----:B------:R-:W2:Y:S01]  /*0050*/  S2R R5, SR_CTAID.X ;  /* 0x0000000000057919 */ /* 0x000ea20000002500 */
[----:B-1----:R-:W-:-:S04]  /*0060*/  SHF.L.U32 R0, R0, 0x1, RZ ;  /* 0x0000000100007819 */ /* 0x002fc800000006ff */
[----:B------:R-:W-:-:S04]  /*0070*/  LOP3.LUT R0, R0, 0x3e, RZ, 0xc0, !PT ;  /* 0x0000003e00007812 */ /* 0x000fc800078ec0ff */
[----:B--2---:R-:W-:-:S04]  /*0080*/  LEA R5, R5, R0, 0x6 ;  /* 0x0000000005057211 */ /* 0x004fc800078e30ff */
[----:B------:R-:W-:-:S13]  /*0090*/  ISETP.GE.AND P0, PT, R5, 0x30, PT ;  /* 0x000000300500780c */ /* 0x000fda0003f06270 */
[----:B------:R-:W-:Y:S05]  /*00a0*/  @P0 BRA `(.L_x_1) ;  /* 0x00000000000c0947 */ /* 0x000fea0003800000 */
[----:B------:R-:W1:Y:S02]  /*00b0*/  LDC.64 R2, c[0x0][0x210] ;  /* 0x00008400ff027b82 */ /* 0x000e640000000a00 */
[----:B-1----:R-:W-:-:S06]  /*00c0*/  IMAD.WIDE R2, R5, 0x4, R2 ;  /* 0x0000000405027825 */ /* 0x002fcc00078e0202 */
[----:B------:R-:W5:Y:S02]  /*00d0*/  LDG.E.64 R2, desc[UR4][R2.64] ;  /* 0x0000000402027981 */ /* 0x000f64000c1e1b00 */
.L_x_1:
[----:B------:R-:W-:Y:S05]  /*00e0*/  BSYNC B0 ;  /* 0x0000000000007941 */ /* 0x000fea0003800000 */
.L_x_0:
[----:B-----5:R-:W-:Y:S01]  /*00f0*/  FADD.FTZ R8, |R2|, -RZ ;  /* 0x800000ff02087221 */ /* 0x020fe20000010200 */
[----:B------:R-:W-:Y:S04]  /*0100*/  BSSY B0, `(.L_x_2) ;  /* 0x0000014000007945 */ /* 0x000fe80003800000 */
[----:B------:R-:W-:-:S13]  /*0110*/  FSETP.GE.AND P1, PT, R8, 0.60000002384185791016, PT ;  /* 0x3f19999a0800780b */ /* 0x000fda0003f26000 */
[----:B------:R-:W-:Y:S05]  /*0120*/  @!P1 BRA `(.L_x_3) ;  /* 0x0000000000289947 */ /* 0x000fea0003800000 */
[C---:B------:R-:W-:Y:S01]  /*0130*/  FMUL R0, R8.reuse, 2.8853900432586669922 ;  /* 0x4038aa3b08007820 */ /* 0x040fe20000400000 */
[----:B------:R-:W-:Y:S01]  /*0140*/  HFMA2.MMA R7, -RZ, RZ, 1.875, 0 ;  /* 0x3f800000ff077435 */ /* 0x000fe200000001ff */
[----:B------:R-:W-:-:S04]  /*0150*/  FSETP.GE.AND P1, PT, R8, 9.010913848876953125, PT ;  /* 0x41102cb40800780b */ /* 0x000fc80003f26000 */
[----:B------:R-:W1:Y:S02]  /*0160*/  MUFU.EX2 R0, R0 ;  /* 0x0000000000007308 */ /* 0x000e640000000800 */
[----:B-1----:R-:W-:-:S06]  /*0170*/  FADD R4, R0, 1 ;  /* 0x3f80000000047421 */ /* 0x002fcc0000000000 */
[----:B------:R-:W1:Y:S02]  /*0180*/  MUFU.RCP R4, R4 ;  /* 0x0000000400047308 */ /* 0x000e640000001000 */
[----:B-1----:R-:W-:-:S05]  /*0190*/  FFMA.FTZ R6, R4, -2, R7 ;  /* 0xc000000004067823 */ /* 0x002fca0000010007 */
[----:B------:R-:W-:-:S04]  /*01a0*/  FSEL R7, R6, 1, !P1 ;  /* 0x3f80000006077808 */ /* 0x000fc80004800000 */
[----:B------:R-:W-:Y:S01]  /*01b0*/  LOP3.LUT R7, R7, 0x80000000, R2, 0xf8, !PT ;  /* 0x8000000007077812 */ /* 0x000fe200078ef802 */
[----:B------:R-:W-:Y:S06]  /*01c0*/  BRA `(.L_x_4) ;  /* 0x00000000001c7947 */ /* 0x000fec0003800000 */
.L_x_3:
[----:B------:R-:W-:Y:S01]  /*01d0*/  MOV R0, 0x3c80f082 ;  /* 0x3c80f08200007802 */ /* 0x000fe20000000f00 */
[----:B------:R-:W-:-:S04]  /*01e0*/  FMUL R7, R2, R2 ;  /* 0x0000000202077220 */ /* 0x000fc80000400000 */
[----:B------:R-:W-:-:S04]  /*01f0*/  FFMA.FTZ R0, R7, R0, -0.052303962409496307373 ;  /* 0xbd563cae07007423 */ /* 0x000fc80000010000 */
[----:B------:R-:W-:-:S04]  /*0200*/  FFMA.FTZ R0, R7, R0, 0.1331529766321182251 ;  /* 0x3e08594107007423 */ /* 0x000fc80000010000 */
[----:B------:R-:W-:-:S04]  /*0210*/  FFMA.FTZ R0, R7, R0, -0.33332768082618713379 ;  /* 0xbeaaa9ed07007423 */ /* 0x000fc80000010000 */
[----:B------:R-:W-:-:S04]  /*0220*/  FFMA.FTZ R7, R7, R0, RZ ;  /* 0x0000000007077223 */ /* 0x000fc800000100ff */
[----:B------:R-:W-:-:S07]  /*0230*/  FFMA.FTZ R7, R7, R2, R2 ;  /* 0x0000000207077223 */ /* 0x000fce0000010002 */
.L_x_4:
[----:B------:R-:W-:Y:S05]  /*0240*/  BSYNC B0 ;  /* 0x0000000000007941 */ /* 0x000fea0003800000 */
.L_x_2:
[----:B------:R-:W-:Y:S01]  /*0250*/  FADD.FTZ R8, |R3|, -RZ ;  /* 0x800000ff03087221 */ /* 0x000fe20000010200 */
[----:B------:R-:W-:Y:S01]  /*0260*/  BSSY B0, `(.L_x_5) ;  /* 0x0000015000007945 */ /* 0x000fe20003800000 */
[----:B------:R-:W-:-:S03]  /*0270*/  SHF.R.S32.HI R10, RZ, 0x1f, R5 ;  /* 0x0000001fff0a7819 */ /* 0x000fc60000011405 */
        /* <DEDUP_REMOVED lines=12> */
.L_x_6:
[----:B------:R-:W-:Y:S01]  /*0340*/  MOV R0, 0x3c80f082 ;  /* 0x3c80f08200007802 */ /* 0x000fe20000000f00 */
[----:B------:R-:W-:-:S04]  /*0350*/  FMUL R9, R3, R3 ;  /* 0x0000000303097220 */ /* 0x000fc80000400000 */
[----:B------:R-:W-:-:S04]  /*0360*/  FFMA.FTZ R0, R9, R0, -0.052303962409496307373 ;  /* 0xbd563cae09007423 */ /* 0x000fc80000010000 */
[----:B------:R-:W-:-:S04]  /*0370*/  FFMA.FTZ R0, R9, R0, 0.1331529766321182251 ;  /* 0x3e08594109007423 */ /* 0x000fc80000010000 */
[----:B------:R-:W-:-:S04]  /*0380*/  FFMA.FTZ R0, R9, R0, -0.33332768082618713379 ;  /* 0xbeaaa9ed09007423 */ /* 0x000fc80000010000 */
[----:B------:R-:W-:-:S04]  /*0390*/  FFMA.FTZ R0, R9, R0, RZ ;  /* 0x0000000009007223 */ /* 0x000fc800000100ff */
[----:B------:R-:W-:-:S07]  /*03a0*/  FFMA.FTZ R0, R0, R3, R3 ;  /* 0x0000000300007223 */ /* 0x000fce0000010003 */
.L_x_7:
[----:B------:R-:W-:Y:S05]  /*03b0*/  BSYNC B0 ;  /* 0x0000000000007941 */ /* 0x000fea0003800000 */
.L_x_5:
[----:B------:R-:W-:Y:S01]  /*03c0*/  FADD R2, RZ, -R2 ;  /* 0x80000002ff027221 */ /* 0x000fe20000000000 */
[----:B------:R-:W-:Y:S01]  /*03d0*/  FADD R3, RZ, -R3 ;  /* 0x80000003ff037221 */ /* 0x000fe20000000000 */
[----:B------:R-:W-:Y:S01]  /*03e0*/  HFMA2.MMA R9, -RZ, RZ, 1.875, 0 ;  /* 0x3f800000ff097435 */ /* 0x000fe200000001ff */
[----:B------:R-:W-:Y:S01]  /*03f0*/  ULDC.64 UR6, c[0x0][0x218] ;  /* 0x0000860000067ab9 */ /* 0x000fe20000000a00 */
[----:B------:R-:W-:Y:S01]  /*0400*/  FMUL R2, R2, 1.4426950216293334961 ;  /* 0x3fb8aa3b02027820 */ /* 0x000fe20000400000 */
[----:B------:R-:W-:-:S04]  /*0410*/  FMUL R4, R3, 1.4426950216293334961 ;  /* 0x3fb8aa3b03047820 */ /* 0x000fc80000400000 */
[----:B------:R-:W-:Y:S02]  /*0420*/  FSETP.GEU.AND P1, PT, R2, -126, PT ;  /* 0xc2fc00000200780b */ /* 0x000fe40003f2e000 */
[----:B------:R-:W-:-:S11]  /*0430*/  FSETP.GEU.AND P2, PT, R4, -126, PT ;  /* 0xc2fc00000400780b */ /* 0x000fd60003f4e000 */
[----:B------:R-:W-:Y:S02]  /*0440*/  @!P1 FMUL R2, R2, 0.5 ;  /* 0x3f00000002029820 */ /* 0x000fe40000400000 */
[----:B------:R-:W-:Y:S02]  /*0450*/  @!P2 FMUL R4, R4, 0.5 ;  /* 0x3f0000000404a820 */ /* 0x000fe40000400000 */
[----:B------:R-:W1:Y:S08]  /*0460*/  MUFU.EX2 R3, R2 ;  /* 0x0000000200037308 */ /* 0x000e700000000800 */
[----:B------:R-:W2:Y:S01]  /*0470*/  MUFU.EX2 R6, R4 ;  /* 0x0000000400067308 */ /* 0x000ea20000000800 */
[----:B-1----:R-:W-:-:S04]  /*0480*/  @!P1 FMUL R3, R3, R3 ;  /* 0x0000000303039220 */ /* 0x002fc80000400000 */
[----:B------:R-:W-:Y:S01]  /*0490*/  FADD R8, R3, 1 ;  /* 0x3f80000003087421 */ /* 0x000fe20000000000 */
[----:B--2---:R-:W-:-:S04]  /*04a0*/  @!P2 FMUL R6, R6, R6 ;  /* 0x000000060606a220 */ /* 0x004fc80000400000 */
[----:B------:R-:W-:Y:S01]  /*04b0*/  FSETP.GT.AND P1, PT, R8, 8.50705917302346158658e+37, PT ;  /* 0x7e8000000800780b */ /* 0x000fe20003f24000 */
[----:B------:R-:W-:-:S03]  /*04c0*/  FADD R6, R6, 1 ;  /* 0x3f80000006067421 */ /* 0x000fc60000000000 */
[----:B------:R-:W-:Y:S02]  /*04d0*/  FSEL R3, R9, 0.25, !P1 ;  /* 0x3e80000009037808 */ /* 0x000fe40004800000 */
[----:B------:R-:W-:-:S04]  /*04e0*/  FSETP.GT.AND P2, PT, R6, 8.50705917302346158658e+37, PT ;  /* 0x7e8000000600780b */ /* 0x000fc80003f44000 */
[----:B------:R-:W-:-:S03]  /*04f0*/  FSEL R9, R9, 0.25, !P2 ;  /* 0x3e80000009097808 */ /* 0x000fc60005000000 */
[----:B------:R-:W-:Y:S01]  /*0500*/  @P1 FMUL R8, R8, 0.25 ;  /* 0x3e80000008081820 */ /* 0x000fe20000400000 */
[----:B------:R-:W-:-:S05]  /*0510*/  LEA R2, P1, R5, UR6, 0x2 ;  /* 0x0000000605027c11 */ /* 0x000fca000f8210ff */
[----:B------:R-:W1:Y:S01]  /*0520*/  MUFU.RCP R8, R8 ;  /* 0x0000000800087308 */ /* 0x000e620000001000 */
[----:B------:R-:W-:-:S07]  /*0530*/  @P2 FMUL R6, R6, 0.25 ;  /* 0x3e80000006062820 */ /* 0x000fce0000400000 */
[----:B------:R-:W2:Y:S01]  /*0540*/  MUFU.RCP R6, R6 ;  /* 0x0000000600067308 */ /* 0x000ea20000001000 */
[----:B-1----:R-:W-:Y:S01]  /*0550*/  FMUL R4, R8, R3 ;  /* 0x0000000308047220 */ /* 0x002fe20000400000 */
[----:B------:R-:W-:-:S03]  /*0560*/  LEA.HI.X R3, R5, UR7, R10, 0x2, P1 ;  /* 0x0000000705037c11 */ /* 0x000fc600088f140a */
[----:B------:R-:W-:Y:S01]  /*0570*/  FMUL R4, R4, R7 ;  /* 0x0000000704047220 */ /* 0x000fe20000400000 */
[----:B--2---:R-:W-:-:S04]  /*0580*/  FMUL R9, R6, R9 ;  /* 0x0000000906097220 */ /* 0x004fc80000400000 */
[----:B------:R-:W-:Y:S01]  /*0590*/  FMUL R5, R9, R0 ;  /* 0x0000000009057220 */ /* 0x000fe20000400000 */
[----:B------:R-:W-:Y:S06]  /*05a0*/  @P0 EXIT ;  /* 0x000000000000094d */ /* 0x000fec0003800000 */
[----:B------:R-:W-:Y:S01]  /*05b0*/  STG.E.64 desc[UR4][R2.64], R4 ;  /* 0x0000000402007986 */ /* 0x000fe2000c101b04 */
[----:B------:R-:W-:Y:S05]  /*05c0*/  EXIT ;  /* 0x000000000000794d */ /* 0x000fea0003800000 */
.L_x_8:
[----:B------:R-:W-:-:S00]  /*05d0*/  BRA `(.L_x_8) ;  /* 0xfffffffc00fc7947 */ /* 0x000fc0000383ffff */
[----:B------:R-:W-:-:S00]  /*05e0*/  NOP ;  /* 0x0000000000007918 */ /* 0x000fc00000000000 */
        /* <DEDUP_REMOVED lines=9> */
.L_x_9:


//--------------------- .nv.global.init           --------------------------
	.section	.nv.global.init,"aw",@progbits
.nv.global.init:
	.type		_$_str,@object
	.size		_$_str,(.L_0 - _$_str)
_$_str:
        /*0000*/ 	.byte	0x5f, 0x5f, 0x43, 0x55, 0x44, 0x41, 0x5f, 0x46, 0x54, 0x5a, 0x00
.L_0:


//--------------------- .nv.constant0.triton_poi_fused_mul_sigmoid_tanh_0 --------------------------
	.section	.nv.constant0.triton_poi_fused_mul_sigmoid_tanh_0,"a",@progbits
	.sectionflags	@""
	.align	4
.nv.constant0.triton_poi_fused_mul_sigmoid_tanh_0:
	.zero		548
